//
// Generated by NVIDIA NVVM Compiler
//
// Compiler Build ID: CL-36424714
// Cuda compilation tools, release 13.0, V13.0.88
// Based on NVVM 20.0.0
//

.version 9.0
.target sm_100
.address_size 64

	// .globl	_Z19kernelComputeHashes9GPUParamsP4Vec3iPiS2_

.visible .entry _Z19kernelComputeHashes9GPUParamsP4Vec3iPiS2_(
	.param .align 4 .b8 _Z19kernelComputeHashes9GPUParamsP4Vec3iPiS2__param_0[32],
	.param .u64 .ptr .align 1 _Z19kernelComputeHashes9GPUParamsP4Vec3iPiS2__param_1,
	.param .u32 _Z19kernelComputeHashes9GPUParamsP4Vec3iPiS2__param_2,
	.param .u64 .ptr .align 1 _Z19kernelComputeHashes9GPUParamsP4Vec3iPiS2__param_3,
	.param .u64 .ptr .align 1 _Z19kernelComputeHashes9GPUParamsP4Vec3iPiS2__param_4
)
{
	.reg .pred 	%p<21>;
	.reg .b16 	%rs<9>;
	.reg .b32 	%r<48>;
	.reg .b32 	%f<35>;
	.reg .b64 	%rd<12>;

	ld.param.f32 	%f10, [_Z19kernelComputeHashes9GPUParamsP4Vec3iPiS2__param_0+28];
	ld.param.f32 	%f9, [_Z19kernelComputeHashes9GPUParamsP4Vec3iPiS2__param_0+24];
	ld.param.f32 	%f8, [_Z19kernelComputeHashes9GPUParamsP4Vec3iPiS2__param_0+20];
	ld.param.v2.u8 	{%rs3, %rs4}, [_Z19kernelComputeHashes9GPUParamsP4Vec3iPiS2__param_0+16];
	ld.param.u32 	%r16, [_Z19kernelComputeHashes9GPUParamsP4Vec3iPiS2__param_0+12];
	ld.param.u32 	%r15, [_Z19kernelComputeHashes9GPUParamsP4Vec3iPiS2__param_0+8];
	ld.param.u32 	%r14, [_Z19kernelComputeHashes9GPUParamsP4Vec3iPiS2__param_0+4];
	ld.param.f32 	%f7, [_Z19kernelComputeHashes9GPUParamsP4Vec3iPiS2__param_0];
	ld.param.u64 	%rd2, [_Z19kernelComputeHashes9GPUParamsP4Vec3iPiS2__param_1];
	ld.param.u32 	%r17, [_Z19kernelComputeHashes9GPUParamsP4Vec3iPiS2__param_2];
	ld.param.u64 	%rd3, [_Z19kernelComputeHashes9GPUParamsP4Vec3iPiS2__param_3];
	ld.param.u64 	%rd4, [_Z19kernelComputeHashes9GPUParamsP4Vec3iPiS2__param_4];
	mov.u32 	%r18, %ctaid.x;
	mov.u32 	%r19, %ntid.x;
	mov.u32 	%r20, %tid.x;
	mad.lo.s32 	%r4, %r18, %r19, %r20;
	setp.ge.s32 	%p1, %r4, %r17;
	@%p1 bra 	$L__BB0_12;
	and.b16  	%rs5, %rs4, 255;
	cvta.to.global.u64 	%rd5, %rd2;
	mul.wide.s32 	%rd6, %r4, 12;
	add.s64 	%rd1, %rd5, %rd6;
	ld.global.f32 	%f4, [%rd1];
	ld.global.f32 	%f5, [%rd1+4];
	setp.eq.s16 	%p2, %rs5, 0;
	@%p2 bra 	$L__BB0_3;
	div.rn.f32 	%f11, %f4, %f7;
	cvt.rmi.f32.f32 	%f12, %f11;
	cvt.rzi.s32.f32 	%r21, %f12;
	max.s32 	%r22, %r21, 0;
	setp.lt.s32 	%p3, %r22, %r14;
	add.s32 	%r23, %r14, -1;
	selp.b32 	%r45, %r22, %r23, %p3;
	bra.uni 	$L__BB0_4;
$L__BB0_3:
	setp.lt.f32 	%p4, %f4, 0f00000000;
	add.f32 	%f13, %f8, %f4;
	setp.ge.f32 	%p5, %f4, %f8;
	sub.f32 	%f14, %f4, %f8;
	selp.f32 	%f15, %f14, %f4, %p5;
	selp.f32 	%f16, %f13, %f15, %p4;
	div.rn.f32 	%f17, %f16, %f7;
	cvt.rmi.f32.f32 	%f18, %f17;
	cvt.rzi.s32.f32 	%r24, %f18;
	setp.lt.s32 	%p6, %r24, 0;
	setp.lt.s32 	%p7, %r24, %r14;
	selp.b32 	%r25, 0, %r14, %p7;
	neg.s32 	%r26, %r25;
	selp.b32 	%r27, %r14, %r26, %p6;
	add.s32 	%r45, %r27, %r24;
$L__BB0_4:
	setp.eq.s16 	%p8, %rs5, 0;
	@%p8 bra 	$L__BB0_6;
	div.rn.f32 	%f19, %f5, %f7;
	cvt.rmi.f32.f32 	%f20, %f19;
	cvt.rzi.s32.f32 	%r28, %f20;
	max.s32 	%r29, %r28, 0;
	setp.lt.s32 	%p9, %r29, %r15;
	add.s32 	%r30, %r15, -1;
	selp.b32 	%r46, %r29, %r30, %p9;
	bra.uni 	$L__BB0_7;
$L__BB0_6:
	setp.lt.f32 	%p10, %f5, 0f00000000;
	add.f32 	%f21, %f9, %f5;
	setp.ge.f32 	%p11, %f5, %f9;
	sub.f32 	%f22, %f5, %f9;
	selp.f32 	%f23, %f22, %f5, %p11;
	selp.f32 	%f24, %f21, %f23, %p10;
	div.rn.f32 	%f25, %f24, %f7;
	cvt.rmi.f32.f32 	%f26, %f25;
	cvt.rzi.s32.f32 	%r31, %f26;
	setp.lt.s32 	%p12, %r31, 0;
	setp.lt.s32 	%p13, %r31, %r15;
	selp.b32 	%r32, 0, %r15, %p13;
	neg.s32 	%r33, %r32;
	selp.b32 	%r34, %r15, %r33, %p12;
	add.s32 	%r46, %r34, %r31;
$L__BB0_7:
	and.b16  	%rs7, %rs3, 255;
	setp.ne.s16 	%p14, %rs7, 0;
	mov.b32 	%r47, 0;
	@%p14 bra 	$L__BB0_11;
	setp.eq.s16 	%p15, %rs5, 0;
	ld.global.f32 	%f6, [%rd1+8];
	@%p15 bra 	$L__BB0_10;
	div.rn.f32 	%f27, %f6, %f7;
	cvt.rmi.f32.f32 	%f28, %f27;
	cvt.rzi.s32.f32 	%r36, %f28;
	max.s32 	%r37, %r36, 0;
	setp.lt.s32 	%p16, %r37, %r16;
	add.s32 	%r38, %r16, -1;
	selp.b32 	%r47, %r37, %r38, %p16;
	bra.uni 	$L__BB0_11;
$L__BB0_10:
	setp.lt.f32 	%p17, %f6, 0f00000000;
	add.f32 	%f29, %f10, %f6;
	setp.ge.f32 	%p18, %f6, %f10;
	sub.f32 	%f30, %f6, %f10;
	selp.f32 	%f31, %f30, %f6, %p18;
	selp.f32 	%f32, %f29, %f31, %p17;
	div.rn.f32 	%f33, %f32, %f7;
	cvt.rmi.f32.f32 	%f34, %f33;
	cvt.rzi.s32.f32 	%r39, %f34;
	setp.lt.s32 	%p19, %r39, 0;
	setp.lt.s32 	%p20, %r39, %r16;
	selp.b32 	%r40, 0, %r16, %p20;
	neg.s32 	%r41, %r40;
	selp.b32 	%r42, %r16, %r41, %p19;
	add.s32 	%r47, %r42, %r39;
$L__BB0_11:
	mad.lo.s32 	%r43, %r47, %r15, %r46;
	mad.lo.s32 	%r44, %r43, %r14, %r45;
	cvta.to.global.u64 	%rd7, %rd3;
	mul.wide.s32 	%rd8, %r4, 4;
	add.s64 	%rd9, %rd7, %rd8;
	st.global.u32 	[%rd9], %r44;
	cvta.to.global.u64 	%rd10, %rd4;
	add.s64 	%rd11, %rd10, %rd8;
	st.global.u32 	[%rd11], %r4;
$L__BB0_12:
	ret;

}


// ===== COMPILED SASS (sm_100) =====

	.target	sm_100

	.elftype	@"ET_EXEC"


//--------------------- .note.nv.tkinfo           --------------------------
	.section	.note.nv.tkinfo,"",@"SHT_NOTE"
	.sectionflags	@"SHF_NOTE_NV_TKINFO"
	.tkinfo
        /*0018*/ 	.word	0x00000002
        /*0030*/ 	.string	""
        /*0030*/ 	.string	"ptxas"
        /*0030*/ 	.string	"Cuda compilation tools, release 13.0, V13.0.88"
        /*0030*/ 	.string	"Build cuda_13.0.r13.0/compiler.36424714_0"
        /*0030*/ 	.string	"-arch sm_100 -m 64 "



//--------------------- .note.nv.cuinfo           --------------------------
	.section	.note.nv.cuinfo,"",@"SHT_NOTE"
	.sectionflags	@"SHF_NOTE_NV_CUINFO"
        /*0018*/ 	.short	0x0002
        /*001a*/ 	.short	0x0064
        /*001c*/ 	.short	0x0082
	.zero		2


//--------------------- .nv.info                  --------------------------
	.section	.nv.info,"",@"SHT_CUDA_INFO"
	.align	4


	//----- nvinfo : EIATTR_REGCOUNT
	.align		4
        /*0000*/ 	.byte	0x04, 0x2f
        /*0002*/ 	.short	(.L_1 - .L_0)
	.align		4
.L_0:
        /*0004*/ 	.word	index@(_Z19kernelComputeHashes9GPUParamsP4Vec3iPiS2_)
        /*0008*/ 	.word	0x00000014


	//----- nvinfo : EIATTR_FRAME_SIZE
	.align		4
.L_1:
        /*000c*/ 	.byte	0x04, 0x11
        /*000e*/ 	.short	(.L_3 - .L_2)
	.align		4
.L_2:
        /*0010*/ 	.word	index@($__internal_0_$__cuda_sm3x_div_rn_noftz_f32_slowpath)
        /*0014*/ 	.word	0x00000000


	//----- nvinfo : EIATTR_FRAME_SIZE
	.align		4
.L_3:
        /*0018*/ 	.byte	0x04, 0x11
        /*001a*/ 	.short	(.L_5 - .L_4)
	.align		4
.L_4:
        /*001c*/ 	.word	index@(_Z19kernelComputeHashes9GPUParamsP4Vec3iPiS2_)
        /*0020*/ 	.word	0x00000000


	//----- nvinfo : EIATTR_MIN_STACK_SIZE
	.align		4
.L_5:
        /*0024*/ 	.byte	0x04, 0x12
        /*0026*/ 	.short	(.L_7 - .L_6)
	.align		4
.L_6:
        /*0028*/ 	.word	index@(_Z19kernelComputeHashes9GPUParamsP4Vec3iPiS2_)
        /*002c*/ 	.word	0x00000000
.L_7:


//--------------------- .nv.compat                --------------------------
	.section	.nv.compat,"",@"SHT_CUDA_COMPAT_INFO"
	.align	4
        /*0000*/ 	.byte	0x02, 0x09, 0x00, 0x00, 0x02, 0x02, 0x01, 0x00, 0x02, 0x05, 0x05, 0x00, 0x03, 0x07, 0x01, 0x01
        /*0010*/ 	.byte	0x02, 0x03, 0x00, 0x00, 0x02, 0x06, 0x01, 0x00, 0x04, 0x0b, 0x08, 0x00, 0x01, 0x00, 0x00, 0x00
        /*0020*/ 	.byte	0x00, 0x00, 0x00, 0x00


//--------------------- .nv.info._Z19kernelComputeHashes9GPUParamsP4Vec3iPiS2_ --------------------------
	.section	.nv.info._Z19kernelComputeHashes9GPUParamsP4Vec3iPiS2_,"",@"SHT_CUDA_INFO"
	.sectionflags	@""
	.align	4


	//----- nvinfo : EIATTR_CUDA_API_VERSION
	.align		4
        /*0000*/ 	.byte	0x04, 0x37
        /*0002*/ 	.short	(.L_9 - .L_8)
.L_8:
        /*0004*/ 	.word	0x00000082


	//----- nvinfo : EIATTR_KPARAM_INFO
	.align		4
.L_9:
        /*0008*/ 	.byte	0x04, 0x17
        /*000a*/ 	.short	(.L_11 - .L_10)
.L_10:
        /*000c*/ 	.word	0x00000000
        /*0010*/ 	.short	0x0004
        /*0012*/ 	.short	0x0038
        /*0014*/ 	.byte	0x00, 0xf5, 0x21, 0x00


	//----- nvinfo : EIATTR_KPARAM_INFO
	.align		4
.L_11:
        /*0018*/ 	.byte	0x04, 0x17
        /*001a*/ 	.short	(.L_13 - .L_12)
.L_12:
        /*001c*/ 	.word	0x00000000
        /*0020*/ 	.short	0x0003
        /*0022*/ 	.short	0x0030
        /*0024*/ 	.byte	0x00, 0xf5, 0x21, 0x00


	//----- nvinfo : EIATTR_KPARAM_INFO
	.align		4
.L_13:
        /*0028*/ 	.byte	0x04, 0x17
        /*002a*/ 	.short	(.L_15 - .L_14)
.L_14:
        /*002c*/ 	.word	0x00000000
        /*0030*/ 	.short	0x0002
        /*0032*/ 	.short	0x0028
        /*0034*/ 	.byte	0x00, 0xf0, 0x11, 0x00


	//----- nvinfo : EIATTR_KPARAM_INFO
	.align		4
.L_15:
        /*0038*/ 	.byte	0x04, 0x17
        /*003a*/ 	.short	(.L_17 - .L_16)
.L_16:
        /*003c*/ 	.word	0x00000000
        /*0040*/ 	.short	0x0001
        /*0042*/ 	.short	0x0020
        /*0044*/ 	.byte	0x00, 0xf5, 0x21, 0x00


	//----- nvinfo : EIATTR_KPARAM_INFO
	.align		4
.L_17:
        /*0048*/ 	.byte	0x04, 0x17
        /*004a*/ 	.short	(.L_19 - .L_18)
.L_18:
        /*004c*/ 	.word	0x00000000
        /*0050*/ 	.short	0x0000
        /*0052*/ 	.short	0x0000
        /*0054*/ 	.byte	0x00, 0xf0, 0x81, 0x00


	//----- nvinfo : EIATTR_SPARSE_MMA_MASK
	.align		4
.L_19:
        /*0058*/ 	.byte	0x03, 0x50
        /*005a*/ 	.short	0x0000


	//----- nvinfo : EIATTR_MAXREG_COUNT
	.align		4
        /*005c*/ 	.byte	0x03, 0x1b
        /*005e*/ 	.short	0x00ff


	//----- nvinfo : EIATTR_MERCURY_ISA_VERSION
	.align		4
        /*0060*/ 	.byte	0x03, 0x5f
        /*0062*/ 	.short	0x0101


	//----- nvinfo : EIATTR_VRC_CTA_INIT_COUNT
	.align		4
        /*0064*/ 	.byte	0x02, 0x4a
	.zero		1
	.zero		1


	//----- nvinfo : EIATTR_EXIT_INSTR_OFFSETS
	.align		4
        /*0068*/ 	.byte	0x04, 0x1c
        /*006a*/ 	.short	(.L_21 - .L_20)


	//   ....[0]....
.L_20:
        /*006c*/ 	.word	0x00000070


	//   ....[1]....
        /*0070*/ 	.word	0x00000b10


	//----- nvinfo : EIATTR_CRS_STACK_SIZE
	.align		4
.L_21:
        /*0074*/ 	.byte	0x04, 0x1e
        /*0076*/ 	.short	(.L_23 - .L_22)
.L_22:
        /*0078*/ 	.word	0x00000000


	//----- nvinfo : EIATTR_CBANK_PARAM_SIZE
	.align		4
.L_23:
        /*007c*/ 	.byte	0x03, 0x19
        /*007e*/ 	.short	0x0040


	//----- nvinfo : EIATTR_PARAM_CBANK
	.align		4
        /*0080*/ 	.byte	0x04, 0x0a
        /*0082*/ 	.short	(.L_25 - .L_24)
	.align		4
.L_24:
        /*0084*/ 	.word	index@(.nv.constant0._Z19kernelComputeHashes9GPUParamsP4Vec3iPiS2_)
        /*0088*/ 	.short	0x0380
        /*008a*/ 	.short	0x0040


	//----- nvinfo : EIATTR_SW_WAR
	.align		4
.L_25:
        /*008c*/ 	.byte	0x04, 0x36
        /*008e*/ 	.short	(.L_27 - .L_26)
.L_26:
        /*0090*/ 	.word	0x00000008
.L_27:


//--------------------- .nv.callgraph             --------------------------
	.section	.nv.callgraph,"",@"SHT_CUDA_CALLGRAPH"
	.align	4
	.sectionentsize	8
	.align		4
        /*0000*/ 	.word	0x00000000
	.align		4
        /*0004*/ 	.word	0xffffffff
	.align		4
        /*0008*/ 	.word	0x00000000
	.align		4
        /*000c*/ 	.word	0xfffffffe
	.align		4
        /*0010*/ 	.word	0x00000000
	.align		4
        /*0014*/ 	.word	0xfffffffd
	.align		4
        /*0018*/ 	.word	0x00000000
	.align		4
        /*001c*/ 	.word	0xfffffffc


//--------------------- .text._Z19kernelComputeHashes9GPUParamsP4Vec3iPiS2_ --------------------------
	.section	.text._Z19kernelComputeHashes9GPUParamsP4Vec3iPiS2_,"ax",@progbits
	.align	128
        .global         _Z19kernelComputeHashes9GPUParamsP4Vec3iPiS2_
        .type           _Z19kernelComputeHashes9GPUParamsP4Vec3iPiS2_,@function
        .size           _Z19kernelComputeHashes9GPUParamsP4Vec3iPiS2_,(.L_x_30 - _Z19kernelComputeHashes9GPUParamsP4Vec3iPiS2_)
        .other          _Z19kernelComputeHashes9GPUParamsP4Vec3iPiS2_,@"STO_CUDA_ENTRY STV_DEFAULT"
_Z19kernelComputeHashes9GPUParamsP4Vec3iPiS2_:
.text._Z19kernelComputeHashes9GPUParamsP4Vec3iPiS2_:
[----:B------:R-:W-:Y:S01]  /*0000*/  LDC R1, c[0x0][0x37c] ;  /* 0x0000df00ff017b82 */ /* 0x000fe20000000800 */
[----:B------:R-:W0:Y:S07]  /*0010*/  S2R R3, SR_TID.X ;  /* 0x0000000000037919 */ /* 0x000e2e0000002100 */
[----:B------:R-:W0:Y:S01]  /*0020*/  S2UR UR4, SR_CTAID.X ;  /* 0x00000000000479c3 */ /* 0x000e220000002500 */
[----:B------:R-:W1:Y:S07]  /*0030*/  LDCU UR5, c[0x0][0x3a8] ;  /* 0x00007500ff0577ac */ /* 0x000e6e0008000800 */
[----:B------:R-:W0:Y:S02]  /*0040*/  LDC R6, c[0x0][0x360] ;  /* 0x0000d800ff067b82 */ /* 0x000e240000000800 */
[----:B0-----:R-:W-:-:S05]  /*0050*/  IMAD R6, R6, UR4, R3 ;  /* 0x0000000406067c24 */ /* 0x001fca000f8e0203 */
[----:B-1----:R-:W-:-:S13]  /*0060*/  ISETP.GE.AND P0, PT, R6, UR5, PT ;  /* 0x0000000506007c0c */ /* 0x002fda000bf06270 */
[----:B------:R-:W-:Y:S05]  /*0070*/  @P0 EXIT ;  /* 0x000000000000094d */ /* 0x000fea0003800000 */
[----:B------:R-:W0:Y:S01]  /*0080*/  LDC.64 R4, c[0x0][0x3a0] ;  /* 0x0000e800ff047b82 */ /* 0x000e220000000a00 */
[----:B------:R-:W1:Y:S01]  /*0090*/  LDCU.64 UR4, c[0x0][0x358] ;  /* 0x00006b00ff0477ac */ /* 0x000e620008000a00 */
[----:B0-----:R-:W-:-:S05]  /*00a0*/  IMAD.WIDE R4, R6, 0xc, R4 ;  /* 0x0000000c06047825 */ /* 0x001fca00078e0204 */
[----:B-1----:R0:W5:Y:S04]  /*00b0*/  LDG.E R3, desc[UR4][R4.64] ;  /* 0x0000000404037981 */ /* 0x002168000c1e1900 */
[----:B------:R0:W5:Y:S01]  /*00c0*/  LDG.E R2, desc[UR4][R4.64+0x4] ;  /* 0x0000040404027981 */ /* 0x000162000c1e1900 */
[----:B------:R-:W1:Y:S01]  /*00d0*/  LDCU.U8 UR6, c[0x0][0x391] ;  /* 0x00007220ff0677ac */ /* 0x000e620008000000 */
[----:B------:R-:W2:Y:S01]  /*00e0*/  LDC R0, c[0x0][0x380] ;  /* 0x0000e000ff007b82 */ /* 0x000ea20000000800 */
[----:B-1----:R-:W-:-:S09]  /*00f0*/  UISETP.NE.AND UP0, UPT, UR6, URZ, UPT ;  /* 0x000000ff0600728c */ /* 0x002fd2000bf05270 */
[----:B0-----:R-:W-:Y:S05]  /*0100*/  BRA.U !UP0, `(.L_x_0) ;  /* 0x0000000108507547 */ /* 0x001fea000b800000 */
[----:B------:R-:W0:Y:S01]  /*0110*/  LDC R10, c[0x0][0x380] ;  /* 0x0000e000ff0a7b82 */ /* 0x000e220000000800 */
[----:B------:R-:W-:Y:S01]  /*0120*/  BSSY.RECONVERGENT B0, `(.L_x_1) ;  /* 0x000000c000007945 */ /* 0x000fe20003800200 */
[----:B0-----:R-:W0:Y:S08]  /*0130*/  MUFU.RCP R7, R10 ;  /* 0x0000000a00077308 */ /* 0x001e300000001000 */
[----:B-----5:R-:W1:Y:S01]  /*0140*/  FCHK P0, R3, R10 ;  /* 0x0000000a03007302 */ /* 0x020e620000000000 */
[----:B0-----:R-:W-:-:S04]  /*0150*/  FFMA R8, R7, -R10, 1 ;  /* 0x3f80000007087423 */ /* 0x001fc8000000080a */
[----:B------:R-:W-:-:S04]  /*0160*/  FFMA R8, R7, R8, R7 ;  /* 0x0000000807087223 */ /* 0x000fc80000000007 */
[----:B------:R-:W-:-:S04]  /*0170*/  FFMA R7, R3, R8, RZ ;  /* 0x0000000803077223 */ /* 0x000fc800000000ff */
[----:B------:R-:W-:-:S04]  /*0180*/  FFMA R9, R7, -R10, R3 ;  /* 0x8000000a07097223 */ /* 0x000fc80000000003 */
[----:B------:R-:W-:Y:S01]  /*0190*/  FFMA R8, R8, R9, R7 ;  /* 0x0000000908087223 */ /* 0x000fe20000000007 */
[----:B-1----:R-:W-:Y:S06]  /*01a0*/  @!P0 BRA `(.L_x_2) ;  /* 0x00000000000c8947 */ /* 0x002fec0003800000 */
[----:B------:R-:W-:-:S07]  /*01b0*/  MOV R10, 0x1d0 ;  /* 0x000001d0000a7802 */ /* 0x000fce0000000f00 */
[----:B--2---:R-:W-:Y:S05]  /*01c0*/  CALL.REL.NOINC `($__internal_0_$__cuda_sm3x_div_rn_noftz_f32_slowpath) ;  /* 0x0000000800547944 */ /* 0x004fea0003c00000 */
[----:B------:R-:W-:-:S07]  /*01d0*/  IMAD.MOV.U32 R8, RZ, RZ, R3 ;  /* 0x000000ffff087224 */ /* 0x000fce00078e0003 */
.L_x_2:
[----:B------:R-:W-:Y:S05]  /*01e0*/  BSYNC.RECONVERGENT B0 ;  /* 0x0000000000007941 */ /* 0x000fea0003800200 */
.L_x_1:
[----:B------:R-:W0:Y:S01]  /*01f0*/  LDC R10, c[0x0][0x384] ;  /* 0x0000e100ff0a7b82 */ /* 0x000e220000000800 */
[----:B------:R-:W1:Y:S02]  /*0200*/  F2I.FLOOR.NTZ R8, R8 ;  /* 0x0000000800087305 */ /* 0x000e640000207100 */
[----:B-1----:R-:W-:-:S04]  /*0210*/  VIMNMX R7, PT, PT, RZ, R8, !PT ;  /* 0x00000008ff077248 */ /* 0x002fc80007fe0100 */
[----:B0-----:R-:W-:-:S13]  /*0220*/  ISETP.GE.AND P0, PT, R7, R10, PT ;  /* 0x0000000a0700720c */ /* 0x001fda0003f06270 */
[----:B------:R-:W-:Y:S01]  /*0230*/  @P0 VIADD R7, R10, 0xffffffff ;  /* 0xffffffff0a070836 */ /* 0x000fe20000000000 */
[----:B------:R-:W-:Y:S06]  /*0240*/  BRA `(.L_x_3) ;  /* 0x00000000006c7947 */ /* 0x000fec0003800000 */
.L_x_0:
[----:B------:R-:W0:Y:S01]  /*0250*/  LDC R9, c[0x0][0x380] ;  /* 0x0000e000ff097b82 */ /* 0x000e220000000800 */
[----:B------:R-:W1:Y:S01]  /*0260*/  LDCU UR7, c[0x0][0x394] ;  /* 0x00007280ff0777ac */ /* 0x000e620008000800 */
[C---:B-----5:R-:W-:Y:S01]  /*0270*/  FSETP.GEU.AND P1, PT, R3.reuse, RZ, PT ;  /* 0x000000ff0300720b */ /* 0x060fe20003f2e000 */
[----:B------:R-:W-:Y:S01]  /*0280*/  BSSY.RECONVERGENT B0, `(.L_x_4) ;  /* 0x0000010000007945 */ /* 0x000fe20003800200 */
[C---:B-1----:R-:W-:Y:S01]  /*0290*/  FSETP.GE.AND P0, PT, R3.reuse, UR7, PT ;  /* 0x0000000703007c0b */ /* 0x042fe2000bf06000 */
[C---:B------:R-:W-:Y:S01]  /*02a0*/  FADD R8, R3.reuse, UR7 ;  /* 0x0000000703087e21 */ /* 0x040fe20008000000 */
[----:B0-----:R-:W0:Y:S11]  /*02b0*/  MUFU.RCP R10, R9 ;  /* 0x00000009000a7308 */ /* 0x001e360000001000 */
[----:B------:R-:W-:-:S05]  /*02c0*/  @P0 FADD R3, R3, -UR7 ;  /* 0x8000000703030e21 */ /* 0x000fca0008000000 */
[----:B------:R-:W-:-:S04]  /*02d0*/  FSEL R8, R8, R3, !P1 ;  /* 0x0000000308087208 */ /* 0x000fc80004800000 */
[----:B------:R-:W1:Y:S01]  /*02e0*/  FCHK P0, R8, R9 ;  /* 0x0000000908007302 */ /* 0x000e620000000000 */
[----:B0-----:R-:W-:-:S04]  /*02f0*/  FFMA R7, R10, -R9, 1 ;  /* 0x3f8000000a077423 */ /* 0x001fc80000000809 */
[----:B------:R-:W-:-:S04]  /*0300*/  FFMA R3, R10, R7, R10 ;  /* 0x000000070a037223 */ /* 0x000fc8000000000a */
[----:B------:R-:W-:-:S04]  /*0310*/  FFMA R7, R3, R8, RZ ;  /* 0x0000000803077223 */ /* 0x000fc800000000ff */
[----:B------:R-:W-:-:S04]  /*0320*/  FFMA R10, R7, -R9, R8 ;  /* 0x80000009070a7223 */ /* 0x000fc80000000008 */
[----:B------:R-:W-:Y:S01]  /*0330*/  FFMA R3, R3, R10, R7 ;  /* 0x0000000a03037223 */ /* 0x000fe20000000007 */
[----:B-1----:R-:W-:Y:S06]  /*0340*/  @!P0 BRA `(.L_x_5) ;  /* 0x00000000000c8947 */ /* 0x002fec0003800000 */
[----:B------:R-:W-:Y:S01]  /*0350*/  IMAD.MOV.U32 R3, RZ, RZ, R8 ;  /* 0x000000ffff037224 */ /* 0x000fe200078e0008 */
[----:B------:R-:W-:-:S07]  /*0360*/  MOV R10, 0x380 ;  /* 0x00000380000a7802 */ /* 0x000fce0000000f00 */
[----:B--2---:R-:W-:Y:S05]  /*0370*/  CALL.REL.NOINC `($__internal_0_$__cuda_sm3x_div_rn_noftz_f32_slowpath) ;  /* 0x0000000400e87944 */ /* 0x004fea0003c00000 */
.L_x_5:
[----:B------:R-:W-:Y:S05]  /*0380*/  BSYNC.RECONVERGENT B0 ;  /* 0x0000000000007941 */ /* 0x000fea0003800200 */
.L_x_4:
[----:B------:R-:W0:Y:S01]  /*0390*/  LDC R8, c[0x0][0x384] ;  /* 0x0000e100ff087b82 */ /* 0x000e220000000800 */
[----:B------:R-:W1:Y:S02]  /*03a0*/  F2I.FLOOR.NTZ R3, R3 ;  /* 0x0000000300037305 */ /* 0x000e640000207100 */
[C---:B-1----:R-:W-:Y:S02]  /*03b0*/  ISETP.GE.AND P0, PT, R3.reuse, RZ, PT ;  /* 0x000000ff0300720c */ /* 0x042fe40003f06270 */
[----:B0-----:R-:W-:-:S04]  /*03c0*/  ISETP.GE.AND P1, PT, R3, R8, PT ;  /* 0x000000080300720c */ /* 0x001fc80003f26270 */
[----:B------:R-:W-:-:S07]  /*03d0*/  SEL R7, R8, RZ, P1 ;  /* 0x000000ff08077207 */ /* 0x000fce0000800000 */
[----:B------:R-:W-:-:S05]  /*03e0*/  @P0 IMAD.MOV R8, RZ, RZ, -R7 ;  /* 0x000000ffff080224 */ /* 0x000fca00078e0a07 */
[----:B------:R-:W-:-:S07]  /*03f0*/  IADD3 R7, PT, PT, R3, R8, RZ ;  /* 0x0000000803077210 */ /* 0x000fce0007ffe0ff */
.L_x_3:
[----:B------:R-:W-:Y:S01]  /*0400*/  UISETP.NE.AND UP0, UPT, UR6, URZ, UPT ;  /* 0x000000ff0600728c */ /* 0x000fe2000bf05270 */
[----:B------:R-:W0:Y:S08]  /*0410*/  LDCU.U8 UR7, c[0x0][0x390] ;  /* 0x00007200ff0777ac */ /* 0x000e300008000000 */
[----:B------:R-:W-:Y:S05]  /*0420*/  BRA.U !UP0, `(.L_x_6) ;  /* 0x0000000108507547 */ /* 0x000fea000b800000 */
[----:B------:R-:W1:Y:S01]  /*0430*/  LDC R9, c[0x0][0x380] ;  /* 0x0000e000ff097b82 */ /* 0x000e620000000800 */
[----:B------:R-:W-:Y:S01]  /*0440*/  BSSY.RECONVERGENT B0, `(.L_x_7) ;  /* 0x000000c000007945 */ /* 0x000fe20003800200 */
[----:B-1----:R-:W1:Y:S08]  /*0450*/  MUFU.RCP R8, R9 ;  /* 0x0000000900087308 */ /* 0x002e700000001000 */
[----:B------:R-:W3:Y:S01]  /*0460*/  FCHK P0, R2, R9 ;  /* 0x0000000902007302 */ /* 0x000ee20000000000 */
[----:B-1----:R-:W-:-:S04]  /*0470*/  FFMA R3, R8, -R9, 1 ;  /* 0x3f80000008037423 */ /* 0x002fc80000000809 */
[----:B------:R-:W-:-:S04]  /*0480*/  FFMA R10, R8, R3, R8 ;  /* 0x00000003080a7223 */ /* 0x000fc80000000008 */
[----:B------:R-:W-:-:S04]  /*0490*/  FFMA R3, R2, R10, RZ ;  /* 0x0000000a02037223 */ /* 0x000fc800000000ff */
[----:B------:R-:W-:-:S04]  /*04a0*/  FFMA R8, R3, -R9, R2 ;  /* 0x8000000903087223 */ /* 0x000fc80000000002 */
[----:B------:R-:W-:Y:S01]  /*04b0*/  FFMA R3, R10, R8, R3 ;  /* 0x000000080a037223 */ /* 0x000fe20000000003 */
[----:B---3--:R-:W-:Y:S06]  /*04c0*/  @!P0 BRA `(.L_x_8) ;  /* 0x00000000000c8947 */ /* 0x008fec0003800000 */
[----:B------:R-:W-:Y:S01]  /*04d0*/  IMAD.MOV.U32 R3, RZ, RZ, R2 ;  /* 0x000000ffff037224 */ /* 0x000fe200078e0002 */
[----:B------:R-:W-:-:S07]  /*04e0*/  MOV R10, 0x500 ;  /* 0x00000500000a7802 */ /* 0x000fce0000000f00 */
[----:B0-2---:R-:W-:Y:S05]  /*04f0*/  CALL.REL.NOINC `($__internal_0_$__cuda_sm3x_div_rn_noftz_f32_slowpath) ;  /* 0x0000000400887944 */ /* 0x005fea0003c00000 */
.L_x_8:
[----:B0-----:R-:W-:Y:S05]  /*0500*/  BSYNC.RECONVERGENT B0 ;  /* 0x0000000000007941 */ /* 0x001fea0003800200 */
.L_x_7:
[----:B------:R-:W0:Y:S01]  /*0510*/  LDC R9, c[0x0][0x388] ;  /* 0x0000e200ff097b82 */ /* 0x000e220000000800 */
[----:B------:R-:W1:Y:S02]  /*0520*/  F2I.FLOOR.NTZ R3, R3 ;  /* 0x0000000300037305 */ /* 0x000e640000207100 */
[----:B-1----:R-:W-:-:S04]  /*0530*/  VIMNMX R8, PT, PT, RZ, R3, !PT ;  /* 0x00000003ff087248 */ /* 0x002fc80007fe0100 */
[----:B0-----:R-:W-:-:S13]  /*0540*/  ISETP.GE.AND P0, PT, R8, R9, PT ;  /* 0x000000090800720c */ /* 0x001fda0003f06270 */
[----:B------:R-:W-:Y:S01]  /*0550*/  @P0 VIADD R8, R9, 0xffffffff ;  /* 0xffffffff09080836 */ /* 0x000fe20000000000 */
[----:B------:R-:W-:Y:S06]  /*0560*/  BRA `(.L_x_9) ;  /* 0x00000000006c7947 */ /* 0x000fec0003800000 */
.L_x_6:
[----:B------:R-:W1:Y:S01]  /*0570*/  LDC R10, c[0x0][0x380] ;  /* 0x0000e000ff0a7b82 */ /* 0x000e620000000800 */
[----:B------:R-:W3:Y:S01]  /*0580*/  LDCU UR8, c[0x0][0x398] ;  /* 0x00007300ff0877ac */ /* 0x000ee20008000800 */
[C---:B------:R-:W-:Y:S01]  /*0590*/  FSETP.GEU.AND P1, PT, R2.reuse, RZ, PT ;  /* 0x000000ff0200720b */ /* 0x040fe20003f2e000 */
[----:B------:R-:W-:Y:S01]  /*05a0*/  BSSY.RECONVERGENT B0, `(.L_x_10) ;  /* 0x0000010000007945 */ /* 0x000fe20003800200 */
[C---:B---3--:R-:W-:Y:S01]  /*05b0*/  FSETP.GE.AND P0, PT, R2.reuse, UR8, PT ;  /* 0x0000000802007c0b */ /* 0x048fe2000bf06000 */
[C---:B------:R-:W-:Y:S01]  /*05c0*/  FADD R3, R2.reuse, UR8 ;  /* 0x0000000802037e21 */ /* 0x040fe20008000000 */
[----:B-1----:R-:W1:Y:S11]  /*05d0*/  MUFU.RCP R9, R10 ;  /* 0x0000000a00097308 */ /* 0x002e760000001000 */
[----:B------:R-:W-:-:S05]  /*05e0*/  @P0 FADD R2, R2, -UR8 ;  /* 0x8000000802020e21 */ /* 0x000fca0008000000 */
[----:B------:R-:W-:-:S04]  /*05f0*/  FSEL R3, R3, R2, !P1 ;  /* 0x0000000203037208 */ /* 0x000fc80004800000 */
[----:B------:R-:W3:Y:S01]  /*0600*/  FCHK P0, R3, R10 ;  /* 0x0000000a03007302 */ /* 0x000ee20000000000 */
[----:B-1----:R-:W-:-:S04]  /*0610*/  FFMA R8, R9, -R10, 1 ;  /* 0x3f80000009087423 */ /* 0x002fc8000000080a */
[----:B------:R-:W-:-:S04]  /*0620*/  FFMA R2, R9, R8, R9 ;  /* 0x0000000809027223 */ /* 0x000fc80000000009 */
[----:B------:R-:W-:-:S04]  /*0630*/  FFMA R8, R2, R3, RZ ;  /* 0x0000000302087223 */ /* 0x000fc800000000ff */
[----:B------:R-:W-:-:S04]  /*0640*/  FFMA R9, R8, -R10, R3 ;  /* 0x8000000a08097223 */ /* 0x000fc80000000003 */
[----:B------:R-:W-:Y:S01]  /*0650*/  FFMA R2, R2, R9, R8 ;  /* 0x0000000902027223 */ /* 0x000fe20000000008 */
[----:B---3--:R-:W-:Y:S06]  /*0660*/  @!P0 BRA `(.L_x_11) ;  /* 0x00000000000c8947 */ /* 0x008fec0003800000 */
[----:B------:R-:W-:-:S07]  /*0670*/  MOV R10, 0x690 ;  /* 0x00000690000a7802 */ /* 0x000fce0000000f00 */
[----:B0-2---:R-:W-:Y:S05]  /*0680*/  CALL.REL.NOINC `($__internal_0_$__cuda_sm3x_div_rn_noftz_f32_slowpath) ;  /* 0x0000000400247944 */ /* 0x005fea0003c00000 */
[----:B------:R-:W-:-:S07]  /*0690*/  IMAD.MOV.U32 R2, RZ, RZ, R3 ;  /* 0x000000ffff027224 */ /* 0x000fce00078e0003 */
.L_x_11:
[----:B0-----:R-:W-:Y:S05]  /*06a0*/  BSYNC.RECONVERGENT B0 ;  /* 0x0000000000007941 */ /* 0x001fea0003800200 */
.L_x_10:
[----:B------:R-:W0:Y:S01]  /*06b0*/  LDC R9, c[0x0][0x388] ;  /* 0x0000e200ff097b82 */ /* 0x000e220000000800 */
[----:B------:R-:W1:Y:S02]  /*06c0*/  F2I.FLOOR.NTZ R2, R2 ;  /* 0x0000000200027305 */ /* 0x000e640000207100 */
[C---:B-1----:R-:W-:Y:S02]  /*06d0*/  ISETP.GE.AND P0, PT, R2.reuse, RZ, PT ;  /* 0x000000ff0200720c */ /* 0x042fe40003f06270 */
[----:B0-----:R-:W-:-:S04]  /*06e0*/  ISETP.GE.AND P1, PT, R2, R9, PT ;  /* 0x000000090200720c */ /* 0x001fc80003f26270 */
[----:B------:R-:W-:-:S07]  /*06f0*/  SEL R3, R9, RZ, P1 ;  /* 0x000000ff09037207 */ /* 0x000fce0000800000 */
[----:B------:R-:W-:-:S05]  /*0700*/  @P0 IMAD.MOV R9, RZ, RZ, -R3 ;  /* 0x000000ffff090224 */ /* 0x000fca00078e0a03 */
[----:B------:R-:W-:-:S07]  /*0710*/  IADD3 R8, PT, PT, R2, R9, RZ ;  /* 0x0000000902087210 */ /* 0x000fce0007ffe0ff */
.L_x_9:
[----:B------:R-:W-:Y:S01]  /*0720*/  UISETP.NE.AND UP0, UPT, UR7, URZ, UPT ;  /* 0x000000ff0700728c */ /* 0x000fe2000bf05270 */
[----:B------:R-:W-:-:S08]  /*0730*/  IMAD.MOV.U32 R9, RZ, RZ, RZ ;  /* 0x000000ffff097224 */ /* 0x000fd000078e00ff */
[----:B------:R-:W-:Y:S05]  /*0740*/  BRA.U UP0, `(.L_x_12) ;  /* 0x0000000100c87547 */ /* 0x000fea000b800000 */
[----:B------:R0:W5:Y:S01]  /*0750*/  LDG.E R3, desc[UR4][R4.64+0x8] ;  /* 0x0000080404037981 */ /* 0x000162000c1e1900 */
[----:B------:R-:W-:-:S09]  /*0760*/  UISETP.NE.AND UP0, UPT, UR6, URZ, UPT ;  /* 0x000000ff0600728c */ /* 0x000fd2000bf05270 */
        /* <DEDUP_REMOVED lines=14> */
.L_x_15:
[----:B------:R-:W-:Y:S05]  /*0850*/  BSYNC.RECONVERGENT B0 ;  /* 0x0000000000007941 */ /* 0x000fea0003800200 */
.L_x_14:
[----:B--2---:R-:W0:Y:S01]  /*0860*/  LDC R0, c[0x0][0x38c] ;  /* 0x0000e300ff007b82 */ /* 0x004e220000000800 */
[----:B------:R-:W1:Y:S02]  /*0870*/  F2I.FLOOR.NTZ R2, R2 ;  /* 0x0000000200027305 */ /* 0x000e640000207100 */
[----:B-1----:R-:W-:-:S04]  /*0880*/  VIMNMX R9, PT, PT, RZ, R2, !PT ;  /* 0x00000002ff097248 */ /* 0x002fc80007fe0100 */
[----:B0-----:R-:W-:-:S13]  /*0890*/  ISETP.GE.AND P0, PT, R9, R0, PT ;  /* 0x000000000900720c */ /* 0x001fda0003f06270 */
[----:B------:R-:W-:Y:S01]  /*08a0*/  @P0 VIADD R9, R0, 0xffffffff ;  /* 0xffffffff00090836 */ /* 0x000fe20000000000 */
[----:B------:R-:W-:Y:S06]  /*08b0*/  BRA `(.L_x_12) ;  /* 0x00000000006c7947 */ /* 0x000fec0003800000 */
.L_x_13:
        /* <DEDUP_REMOVED lines=19> */
.L_x_17:
[----:B------:R-:W-:Y:S05]  /*09f0*/  BSYNC.RECONVERGENT B0 ;  /* 0x0000000000007941 */ /* 0x000fea0003800200 */
.L_x_16:
[----:B------:R-:W0:Y:S01]  /*0a00*/  LDC R9, c[0x0][0x38c] ;  /* 0x0000e300ff097b82 */ /* 0x000e220000000800 */
[----:B------:R-:W1:Y:S02]  /*0a10*/  F2I.FLOOR.NTZ R2, R2 ;  /* 0x0000000200027305 */ /* 0x000e640000207100 */
[C---:B-1----:R-:W-:Y:S02]  /*0a20*/  ISETP.GE.AND P0, PT, R2.reuse, RZ, PT ;  /* 0x000000ff0200720c */ /* 0x042fe40003f06270 */
[----:B0-----:R-:W-:-:S04]  /*0a30*/  ISETP.GE.AND P1, PT, R2, R9, PT ;  /* 0x000000090200720c */ /* 0x001fc80003f26270 */
[----:B--2---:R-:W-:-:S07]  /*0a40*/  SEL R0, R9, RZ, P1 ;  /* 0x000000ff09007207 */ /* 0x004fce0000800000 */
[----:B------:R-:W-:-:S05]  /*0a50*/  @P0 IADD3 R9, PT, PT, -R0, RZ, RZ ;  /* 0x000000ff00090210 */ /* 0x000fca0007ffe1ff */
[----:B------:R-:W-:-:S07]  /*0a60*/  IMAD.IADD R9, R2, 0x1, R9 ;  /* 0x0000000102097824 */ /* 0x000fce00078e0209 */
.L_x_12:
[----:B------:R-:W0:Y:S01]  /*0a70*/  LDC.64 R2, c[0x0][0x3b0] ;  /* 0x0000ec00ff027b82 */ /* 0x000e220000000a00 */
[----:B------:R-:W1:Y:S01]  /*0a80*/  LDCU UR7, c[0x0][0x388] ;  /* 0x00007100ff0777ac */ /* 0x000e620008000800 */
[----:B------:R-:W3:Y:S06]  /*0a90*/  LDCU UR8, c[0x0][0x384] ;  /* 0x00007080ff0877ac */ /* 0x000eec0008000800 */
[----:B------:R-:W4:Y:S01]  /*0aa0*/  LDC.64 R4, c[0x0][0x3b8] ;  /* 0x0000ee00ff047b82 */ /* 0x000f220000000a00 */
[----:B-1----:R-:W-:-:S04]  /*0ab0*/  IMAD R8, R9, UR7, R8 ;  /* 0x0000000709087c24 */ /* 0x002fc8000f8e0208 */
[----:B---3--:R-:W-:Y:S02]  /*0ac0*/  IMAD R7, R8, UR8, R7 ;  /* 0x0000000808077c24 */ /* 0x008fe4000f8e0207 */
[----:B0-----:R-:W-:-:S05]  /*0ad0*/  IMAD.WIDE R2, R6, 0x4, R2 ;  /* 0x0000000406027825 */ /* 0x001fca00078e0202 */
[----:B------:R-:W-:Y:S01]  /*0ae0*/  STG.E desc[UR4][R2.64], R7 ;  /* 0x0000000702007986 */ /* 0x000fe2000c101904 */
[----:B----4-:R-:W-:-:S05]  /*0af0*/  IMAD.WIDE R4, R6, 0x4, R4 ;  /* 0x0000000406047825 */ /* 0x010fca00078e0204 */
[----:B------:R-:W-:Y:S01]  /*0b00*/  STG.E desc[UR4][R4.64], R6 ;  /* 0x0000000604007986 */ /* 0x000fe2000c101904 */
[----:B------:R-:W-:Y:S05]  /*0b10*/  EXIT ;  /* 0x000000000000794d */ /* 0x000fea0003800000 */
        .weak           $__internal_0_$__cuda_sm3x_div_rn_noftz_f32_slowpath
        .type           $__internal_0_$__cuda_sm3x_div_rn_noftz_f32_slowpath,@function
        .size           $__internal_0_$__cuda_sm3x_div_rn_noftz_f32_slowpath,(.L_x_30 - $__internal_0_$__cuda_sm3x_div_rn_noftz_f32_slowpath)
$__internal_0_$__cuda_sm3x_div_rn_noftz_f32_slowpath:
[----:B------:R-:W-:Y:S01]  /*0b20*/  SHF.R.U32.HI R11, RZ, 0x17, R0 ;  /* 0x00000017ff0b7819 */ /* 0x000fe20000011600 */
[----:B------:R-:W-:Y:S01]  /*0b30*/  BSSY.RECONVERGENT B1, `(.L_x_18) ;  /* 0x0000063000017945 */ /* 0x000fe20003800200 */
[----:B------:R-:W-:Y:S02]  /*0b40*/  SHF.R.U32.HI R9, RZ, 0x17, R3 ;  /* 0x00000017ff097819 */ /* 0x000fe40000011603 */
[----:B------:R-:W-:Y:S02]  /*0b50*/  LOP3.LUT R11, R11, 0xff, RZ, 0xc0, !PT ;  /* 0x000000ff0b0b7812 */ /* 0x000fe400078ec0ff */
[----:B------:R-:W-:Y:S02]  /*0b60*/  LOP3.LUT R15, R9, 0xff, RZ, 0xc0, !PT ;  /* 0x000000ff090f7812 */ /* 0x000fe400078ec0ff */
[----:B------:R-:W-:Y:S01]  /*0b70*/  MOV R12, R0 ;  /* 0x00000000000c7202 */ /* 0x000fe20000000f00 */
[----:B------:R-:W-:Y:S02]  /*0b80*/  VIADD R13, R11, 0xffffffff ;  /* 0xffffffff0b0d7836 */ /* 0x000fe40000000000 */
[----:B------:R-:W-:-:S03]  /*0b90*/  VIADD R14, R15, 0xffffffff ;  /* 0xffffffff0f0e7836 */ /* 0x000fc60000000000 */
[----:B------:R-:W-:-:S04]  /*0ba0*/  ISETP.GT.U32.AND P0, PT, R13, 0xfd, PT ;  /* 0x000000fd0d00780c */ /* 0x000fc80003f04070 */
[----:B------:R-:W-:-:S13]  /*0bb0*/  ISETP.GT.U32.OR P0, PT, R14, 0xfd, P0 ;  /* 0x000000fd0e00780c */ /* 0x000fda0000704470 */
[----:B------:R-:W-:Y:S01]  /*0bc0*/  @!P0 IMAD.MOV.U32 R9, RZ, RZ, RZ ;  /* 0x000000ffff098224 */ /* 0x000fe200078e00ff */
[----:B------:R-:W-:Y:S06]  /*0bd0*/  @!P0 BRA `(.L_x_19) ;  /* 0x00000000005c8947 */ /* 0x000fec0003800000 */
[----:B------:R-:W-:Y:S02]  /*0be0*/  FSETP.GTU.FTZ.AND P0, PT, |R3|, +INF , PT ;  /* 0x7f8000000300780b */ /* 0x000fe40003f1c200 */
[----:B------:R-:W-:-:S04]  /*0bf0*/  FSETP.GTU.FTZ.AND P1, PT, |R0|, +INF , PT ;  /* 0x7f8000000000780b */ /* 0x000fc80003f3c200 */
[----:B------:R-:W-:-:S13]  /*0c00*/  PLOP3.LUT P0, PT, P0, P1, PT, 0xf8, 0x8f ;  /* 0x00000000008f781c */ /* 0x000fda0000703f70 */
[----:B------:R-:W-:Y:S05]  /*0c10*/  @P0 BRA `(.L_x_20) ;  /* 0x00000004004c0947 */ /* 0x000fea0003800000 */
[----:B------:R-:W-:-:S13]  /*0c20*/  LOP3.LUT P0, RZ, R12, 0x7fffffff, R3, 0xc8, !PT ;  /* 0x7fffffff0cff7812 */ /* 0x000fda000780c803 */
[----:B------:R-:W-:Y:S05]  /*0c30*/  @!P0 BRA `(.L_x_21) ;  /* 0x00000004003c8947 */ /* 0x000fea0003800000 */
[C---:B------:R-:W-:Y:S02]  /*0c40*/  FSETP.NEU.FTZ.AND P2, PT, |R3|.reuse, +INF , PT ;  /* 0x7f8000000300780b */ /* 0x040fe40003f5d200 */
[----:B------:R-:W-:Y:S02]  /*0c50*/  FSETP.NEU.FTZ.AND P1, PT, |R0|, +INF , PT ;  /* 0x7f8000000000780b */ /* 0x000fe40003f3d200 */
[----:B------:R-:W-:-:S11]  /*0c60*/  FSETP.NEU.FTZ.AND P0, PT, |R3|, +INF , PT ;  /* 0x7f8000000300780b */ /* 0x000fd60003f1d200 */
[----:B------:R-:W-:Y:S05]  /*0c70*/  @!P1 BRA !P2, `(.L_x_21) ;  /* 0x00000004002c9947 */ /* 0x000fea0005000000 */
[----:B------:R-:W-:-:S04]  /*0c80*/  LOP3.LUT P2, RZ, R3, 0x7fffffff, RZ, 0xc0, !PT ;  /* 0x7fffffff03ff7812 */ /* 0x000fc8000784c0ff */
[----:B------:R-:W-:-:S13]  /*0c90*/  PLOP3.LUT P1, PT, P1, P2, PT, 0x2f, 0xf2 ;  /* 0x0000000000f2781c */ /* 0x000fda0000f24577 */
[----:B------:R-:W-:Y:S05]  /*0ca0*/  @P1 BRA `(.L_x_22) ;  /* 0x0000000400181947 */ /* 0x000fea0003800000 */
[----:B------:R-:W-:-:S04]  /*0cb0*/  LOP3.LUT P1, RZ, R12, 0x7fffffff, RZ, 0xc0, !PT ;  /* 0x7fffffff0cff7812 */ /* 0x000fc8000782c0ff */
[----:B------:R-:W-:-:S13]  /*0cc0*/  PLOP3.LUT P0, PT, P0, P1, PT, 0x2f, 0xf2 ;  /* 0x0000000000f2781c */ /* 0x000fda0000702577 */
[----:B------:R-:W-:Y:S05]  /*0cd0*/  @P0 BRA `(.L_x_23) ;  /* 0x0000000400000947 */ /* 0x000fea0003800000 */
[----:B------:R-:W-:Y:S02]  /*0ce0*/  ISETP.GE.AND P0, PT, R14, RZ, PT ;  /* 0x000000ff0e00720c */ /* 0x000fe40003f06270 */
[----:B------:R-:W-:-:S11]  /*0cf0*/  ISETP.GE.AND P1, PT, R13, RZ, PT ;  /* 0x000000ff0d00720c */ /* 0x000fd60003f26270 */
[----:B------:R-:W-:Y:S02]  /*0d00*/  @P0 IMAD.MOV.U32 R9, RZ, RZ, RZ ;  /* 0x000000ffff090224 */ /* 0x000fe400078e00ff */
[----:B------:R-:W-:Y:S01]  /*0d10*/  @!P0 FFMA R3, R3, 1.84467440737095516160e+19, RZ ;  /* 0x5f80000003038823 */ /* 0x000fe200000000ff */
[----:B------:R-:W-:Y:S02]  /*0d20*/  @!P0 IMAD.MOV.U32 R9, RZ, RZ, -0x40 ;  /* 0xffffffc0ff098424 */ /* 0x000fe400078e00ff */
[----:B------:R-:W-:-:S03]  /*0d30*/  @!P1 FFMA R12, R0, 1.84467440737095516160e+19, RZ ;  /* 0x5f800000000c9823 */ /* 0x000fc600000000ff */
[----:B------:R-:W-:-:S07]  /*0d40*/  @!P1 IADD3 R9, PT, PT, R9, 0x40, RZ ;  /* 0x0000004009099810 */ /* 0x000fce0007ffe0ff */
.L_x_19:
[----:B------:R-:W-:Y:S01]  /*0d50*/  LEA R13, R11, 0xc0800000, 0x17 ;  /* 0xc08000000b0d7811 */ /* 0x000fe200078eb8ff */
[----:B------:R-:W-:Y:S04]  /*0d60*/  BSSY.RECONVERGENT B2, `(.L_x_24) ;  /* 0x0000036000027945 */ /* 0x000fe80003800200 */
[----:B------:R-:W-:Y:S02]  /*0d70*/  IMAD.IADD R13, R12, 0x1, -R13 ;  /* 0x000000010c0d7824 */ /* 0x000fe400078e0a0d */
[----:B------:R-:W-:Y:S02]  /*0d80*/  VIADD R12, R15, 0xffffff81 ;  /* 0xffffff810f0c7836 */ /* 0x000fe40000000000 */
[----:B------:R-:W0:Y:S01]  /*0d90*/  MUFU.RCP R14, R13 ;  /* 0x0000000d000e7308 */ /* 0x000e220000001000 */
[----:B------:R-:W-:Y:S01]  /*0da0*/  FADD.FTZ R16, -R13, -RZ ;  /* 0x800000ff0d107221 */ /* 0x000fe20000010100 */
[C---:B------:R-:W-:Y:S01]  /*0db0*/  IMAD R3, R12.reuse, -0x800000, R3 ;  /* 0xff8000000c037824 */ /* 0x040fe200078e0203 */
[----:B------:R-:W-:-:S05]  /*0dc0*/  IADD3 R12, PT, PT, R12, 0x7f, -R11 ;  /* 0x0000007f0c0c7810 */ /* 0x000fca0007ffe80b */
[----:B------:R-:W-:Y:S02]  /*0dd0*/  IMAD.IADD R12, R12, 0x1, R9 ;  /* 0x000000010c0c7824 */ /* 0x000fe400078e0209 */
[----:B0-----:R-:W-:-:S04]  /*0de0*/  FFMA R15, R14, R16, 1 ;  /* 0x3f8000000e0f7423 */ /* 0x001fc80000000010 */
[----:B------:R-:W-:-:S04]  /*0df0*/  FFMA R17, R14, R15, R14 ;  /* 0x0000000f0e117223 */ /* 0x000fc8000000000e */
[----:B------:R-:W-:-:S04]  /*0e00*/  FFMA R14, R3, R17, RZ ;  /* 0x00000011030e7223 */ /* 0x000fc800000000ff */
[----:B------:R-:W-:-:S04]  /*0e10*/  FFMA R15, R16, R14, R3 ;  /* 0x0000000e100f7223 */ /* 0x000fc80000000003 */
[----:B------:R-:W-:-:S04]  /*0e20*/  FFMA R14, R17, R15, R14 ;  /* 0x0000000f110e7223 */ /* 0x000fc8000000000e */
[----:B------:R-:W-:-:S04]  /*0e30*/  FFMA R15, R16, R14, R3 ;  /* 0x0000000e100f7223 */ /* 0x000fc80000000003 */
[----:B------:R-:W-:-:S05]  /*0e40*/  FFMA R3, R17, R15, R14 ;  /* 0x0000000f11037223 */ /* 0x000fca000000000e */
[----:B------:R-:W-:-:S04]  /*0e50*/  SHF.R.U32.HI R11, RZ, 0x17, R3 ;  /* 0x00000017ff0b7819 */ /* 0x000fc80000011603 */
[----:B------:R-:W-:-:S04]  /*0e60*/  LOP3.LUT R11, R11, 0xff, RZ, 0xc0, !PT ;  /* 0x000000ff0b0b7812 */ /* 0x000fc800078ec0ff */
[----:B------:R-:W-:-:S05]  /*0e70*/  IADD3 R13, PT, PT, R11, R12, RZ ;  /* 0x0000000c0b0d7210 */ /* 0x000fca0007ffe0ff */
[----:B------:R-:W-:-:S05]  /*0e80*/  VIADD R9, R13, 0xffffffff ;  /* 0xffffffff0d097836 */ /* 0x000fca0000000000 */
[----:B------:R-:W-:-:S13]  /*0e90*/  ISETP.GE.U32.AND P0, PT, R9, 0xfe, PT ;  /* 0x000000fe0900780c */ /* 0x000fda0003f06070 */
[----:B------:R-:W-:Y:S05]  /*0ea0*/  @!P0 BRA `(.L_x_25) ;  /* 0x0000000000808947 */ /* 0x000fea0003800000 */
[----:B------:R-:W-:-:S13]  /*0eb0*/  ISETP.GT.AND P0, PT, R13, 0xfe, PT ;  /* 0x000000fe0d00780c */ /* 0x000fda0003f04270 */
[----:B------:R-:W-:Y:S05]  /*0ec0*/  @P0 BRA `(.L_x_26) ;  /* 0x00000000006c0947 */ /* 0x000fea0003800000 */
[----:B------:R-:W-:-:S13]  /*0ed0*/  ISETP.GE.AND P0, PT, R13, 0x1, PT ;  /* 0x000000010d00780c */ /* 0x000fda0003f06270 */
[----:B------:R-:W-:Y:S05]  /*0ee0*/  @P0 BRA `(.L_x_27) ;  /* 0x0000000000740947 */ /* 0x000fea0003800000 */
[----:B------:R-:W-:Y:S02]  /*0ef0*/  ISETP.GE.AND P0, PT, R13, -0x18, PT ;  /* 0xffffffe80d00780c */ /* 0x000fe40003f06270 */
[----:B------:R-:W-:-:S11]  /*0f00*/  LOP3.LUT R3, R3, 0x80000000, RZ, 0xc0, !PT ;  /* 0x8000000003037812 */ /* 0x000fd600078ec0ff */
[----:B------:R-:W-:Y:S05]  /*0f10*/  @!P0 BRA `(.L_x_27) ;  /* 0x0000000000688947 */ /* 0x000fea0003800000 */
[CCC-:B------:R-:W-:Y:S01]  /*0f20*/  FFMA.RZ R9, R17.reuse, R15.reuse, R14.reuse ;  /* 0x0000000f11097223 */ /* 0x1c0fe2000000c00e */
[-CC-:B------:R-:W-:Y:S01]  /*0f30*/  FFMA.RM R12, R17, R15.reuse, R14.reuse ;  /* 0x0000000f110c7223 */ /* 0x180fe2000000400e */
[C---:B------:R-:W-:Y:S02]  /*0f40*/  ISETP.NE.AND P2, PT, R13.reuse, RZ, PT ;  /* 0x000000ff0d00720c */ /* 0x040fe40003f45270 */
[----:B------:R-:W-:Y:S02]  /*0f50*/  ISETP.NE.AND P1, PT, R13, RZ, PT ;  /* 0x000000ff0d00720c */ /* 0x000fe40003f25270 */
[----:B------:R-:W-:Y:S01]  /*0f60*/  LOP3.LUT R11, R9, 0x7fffff, RZ, 0xc0, !PT ;  /* 0x007fffff090b7812 */ /* 0x000fe200078ec0ff */
[----:B------:R-:W-:Y:S01]  /*0f70*/  FFMA.RP R9, R17, R15, R14 ;  /* 0x0000000f11097223 */ /* 0x000fe2000000800e */
[----:B------:R-:W-:Y:S02]  /*0f80*/  VIADD R14, R13, 0x20 ;  /* 0x000000200d0e7836 */ /* 0x000fe40000000000 */
[----:B------:R-:W-:Y:S01]  /*0f90*/  LOP3.LUT R11, R11, 0x800000, RZ, 0xfc, !PT ;  /* 0x008000000b0b7812 */ /* 0x000fe200078efcff */
[----:B------:R-:W-:Y:S01]  /*0fa0*/  IMAD.MOV R13, RZ, RZ, -R13 ;  /* 0x000000ffff0d7224 */ /* 0x000fe200078e0a0d */
[----:B------:R-:W-:-:S02]  /*0fb0*/  FSETP.NEU.FTZ.AND P0, PT, R9, R12, PT ;  /* 0x0000000c0900720b */ /* 0x000fc40003f1d000 */
[----:B------:R-:W-:Y:S02]  /*0fc0*/  SHF.L.U32 R14, R11, R14, RZ ;  /* 0x0000000e0b0e7219 */ /* 0x000fe400000006ff */
[----:B------:R-:W-:Y:S02]  /*0fd0*/  SEL R12, R13, RZ, P2 ;  /* 0x000000ff0d0c7207 */ /* 0x000fe40001000000 */
[----:B------:R-:W-:Y:S02]  /*0fe0*/  ISETP.NE.AND P1, PT, R14, RZ, P1 ;  /* 0x000000ff0e00720c */ /* 0x000fe40000f25270 */
[----:B------:R-:W-:Y:S02]  /*0ff0*/  SHF.R.U32.HI R12, RZ, R12, R11 ;  /* 0x0000000cff0c7219 */ /* 0x000fe4000001160b */
[----:B------:R-:W-:Y:S02]  /*1000*/  PLOP3.LUT P0, PT, P0, P1, PT, 0xf8, 0x8f ;  /* 0x00000000008f781c */ /* 0x000fe40000703f70 */
[----:B------:R-:W-:-:S02]  /*1010*/  SHF.R.U32.HI R14, RZ, 0x1, R12 ;  /* 0x00000001ff0e7819 */ /* 0x000fc4000001160c */
[----:B------:R-:W-:-:S04]  /*1020*/  SEL R9, RZ, 0x1, !P0 ;  /* 0x00000001ff097807 */ /* 0x000fc80004000000 */
[----:B------:R-:W-:-:S04]  /*1030*/  LOP3.LUT R9, R9, 0x1, R14, 0xf8, !PT ;  /* 0x0000000109097812 */ /* 0x000fc800078ef80e */
[----:B------:R-:W-:-:S04]  /*1040*/  LOP3.LUT R9, R9, R12, RZ, 0xc0, !PT ;  /* 0x0000000c09097212 */ /* 0x000fc800078ec0ff */
[----:B------:R-:W-:-:S04]  /*1050*/  IADD3 R14, PT, PT, R14, R9, RZ ;  /* 0x000000090e0e7210 */ /* 0x000fc80007ffe0ff */
[----:B------:R-:W-:Y:S01]  /*1060*/  LOP3.LUT R3, R14, R3, RZ, 0xfc, !PT ;  /* 0x000000030e037212 */ /* 0x000fe200078efcff */
[----:B------:R-:W-:Y:S06]  /*1070*/  BRA `(.L_x_27) ;  /* 0x0000000000107947 */ /* 0x000fec0003800000 */
.L_x_26:
[----:B------:R-:W-:-:S04]  /*1080*/  LOP3.LUT R3, R3, 0x80000000, RZ, 0xc0, !PT ;  /* 0x8000000003037812 */ /* 0x000fc800078ec0ff */
[----:B------:R-:W-:Y:S01]  /*1090*/  LOP3.LUT R3, R3, 0x7f800000, RZ, 0xfc, !PT ;  /* 0x7f80000003037812 */ /* 0x000fe200078efcff */
[----:B------:R-:W-:Y:S06]  /*10a0*/  BRA `(.L_x_27) ;  /* 0x0000000000047947 */ /* 0x000fec0003800000 */
.L_x_25:
[----:B------:R-:W-:-:S07]  /*10b0*/  IMAD R3, R12, 0x800000, R3 ;  /* 0x008000000c037824 */ /* 0x000fce00078e0203 */
.L_x_27:
[----:B------:R-:W-:Y:S05]  /*10c0*/  BSYNC.RECONVERGENT B2 ;  /* 0x0000000000027941 */ /* 0x000fea0003800200 */
.L_x_24:
[----:B------:R-:W-:Y:S05]  /*10d0*/  BRA `(.L_x_28) ;  /* 0x0000000000207947 */ /* 0x000fea0003800000 */
.L_x_23:
[----:B------:R-:W-:-:S04]  /*10e0*/  LOP3.LUT R3, R12, 0x80000000, R3, 0x48, !PT ;  /* 0x800000000c037812 */ /* 0x000fc800078e4803 */
[----:B------:R-:W-:Y:S01]  /*10f0*/  LOP3.LUT R3, R3, 0x7f800000, RZ, 0xfc, !PT ;  /* 0x7f80000003037812 */ /* 0x000fe200078efcff */
[----:B------:R-:W-:Y:S06]  /*1100*/  BRA `(.L_x_28) ;  /* 0x0000000000147947 */ /* 0x000fec0003800000 */
.L_x_22:
[----:B------:R-:W-:Y:S01]  /*1110*/  LOP3.LUT R3, R12, 0x80000000, R3, 0x48, !PT ;  /* 0x800000000c037812 */ /* 0x000fe200078e4803 */
[----:B------:R-:W-:Y:S06]  /*1120*/  BRA `(.L_x_28) ;  /* 0x00000000000c7947 */ /* 0x000fec0003800000 */
.L_x_21:
[----:B------:R-:W0:Y:S01]  /*1130*/  MUFU.RSQ R3, -QNAN ;  /* 0xffc0000000037908 */ /* 0x000e220000001400 */
[----:B------:R-:W-:Y:S05]  /*1140*/  BRA `(.L_x_28) ;  /* 0x0000000000047947 */ /* 0x000fea0003800000 */
.L_x_20:
[----:B------:R-:W-:-:S07]  /*1150*/  FADD.FTZ R3, R3, R0 ;  /* 0x0000000003037221 */ /* 0x000fce0000010000 */
.L_x_28:
[----:B------:R-:W-:Y:S05]  /*1160*/  BSYNC.RECONVERGENT B1 ;  /* 0x0000000000017941 */ /* 0x000fea0003800200 */
.L_x_18:
[----:B------:R-:W-:-:S04]  /*1170*/  IMAD.MOV.U32 R11, RZ, RZ, 0x0 ;  /* 0x00000000ff0b7424 */ /* 0x000fc800078e00ff */
[----:B0-----:R-:W-:Y:S05]  /*1180*/  RET.REL.NODEC R10 `(_Z19kernelComputeHashes9GPUParamsP4Vec3iPiS2_) ;  /* 0xffffffec0a9c7950 */ /* 0x001fea0003c3ffff */
.L_x_29:
[----:B------:R-:W-:-:S00]  /*1190*/  BRA `(.L_x_29) ;  /* 0xfffffffc00fc7947 */ /* 0x000fc0000383ffff */
[----:B------:R-:W-:-:S00]  /*11a0*/  NOP ;  /* 0x0000000000007918 */ /* 0x000fc00000000000 */
        /* <DEDUP_REMOVED lines=13> */
.L_x_30:


//--------------------- .nv.shared.reserved.0     --------------------------
	.section	.nv.shared.reserved.0,"aw",@nobits
	.weak		__nv_reservedSMEM_offset_0_alias
	.size		__nv_reservedSMEM_offset_0_alias, 0, 64
	.other		__nv_reservedSMEM_offset_0_alias,@"STO_CUDA_RESERVED_SHARED STV_DEFAULT"
__nv_reservedSMEM_offset_0_alias:
	.zero		0
	.zero		64


//--------------------- .nv.constant0._Z19kernelComputeHashes9GPUParamsP4Vec3iPiS2_ --------------------------
	.section	.nv.constant0._Z19kernelComputeHashes9GPUParamsP4Vec3iPiS2_,"a",@progbits
	.sectionflags	@""
	.align	4
.nv.constant0._Z19kernelComputeHashes9GPUParamsP4Vec3iPiS2_:
	.zero		960


//--------------------- SYMBOLS --------------------------

	.type		.nv.reservedSmem.offset0,@object
	.size		.nv.reservedSmem.offset0,0x4
